//
// Generated by NVIDIA NVVM Compiler
//
// Compiler Build ID: CL-36424714
// Cuda compilation tools, release 13.0, V13.0.88
// Based on NVVM 20.0.0
//

.version 9.0
.target sm_100
.address_size 64

	// .globl	_Z4testd
.func  (.param .align 16 .b8 func_retval0[16]) __internal_trig_reduction_slowpathd
(
	.param .b64 __internal_trig_reduction_slowpathd_param_0
)
;
.global .align 8 .b8 __cudart_i2opi_d[144] = {8, 93, 141, 31, 177, 95, 251, 107, 234, 146, 82, 138, 247, 57, 7, 61, 123, 241, 229, 235, 199, 186, 39, 117, 45, 234, 95, 158, 102, 63, 70, 79, 183, 9, 203, 39, 207, 126, 54, 109, 31, 109, 10, 90, 139, 17, 47, 239, 15, 152, 5, 222, 255, 151, 248, 31, 59, 40, 249, 189, 139, 95, 132, 156, 244, 57, 83, 131, 57, 214, 145, 57, 65, 126, 95, 180, 38, 112, 156, 233, 132, 68, 187, 46, 245, 53, 130, 232, 62, 167, 41, 177, 28, 235, 29, 254, 28, 146, 209, 9, 234, 46, 73, 6, 224, 210, 77, 66, 58, 110, 36, 183, 97, 197, 187, 222, 171, 99, 81, 254, 65, 144, 67, 60, 153, 149, 98, 219, 192, 221, 52, 245, 209, 87, 39, 252, 41, 21, 68, 78, 110, 131, 249, 162};

.visible .entry _Z4testd(
	.param .f64 _Z4testd_param_0
)
{
	.reg .pred 	%p<9>;
	.reg .b32 	%r<9>;
	.reg .b64 	%fd<35>;

	ld.param.f64 	%fd7, [_Z4testd_param_0];
	abs.f64 	%fd1, %fd7;
	setp.le.f64 	%p1, %fd1, 0d4015B1D0574614EA;
	@%p1 bra 	$L__BB0_6;
	setp.le.f64 	%p2, %fd1, 0d40213065E54C1AA9;
	setp.eq.f64 	%p3, %fd1, 0d7FF0000000000000;
	or.pred  	%p4, %p2, %p3;
	@%p4 bra 	$L__BB0_6;
	rcp.approx.ftz.f64 	%fd8, %fd1;
	neg.f64 	%fd9, %fd1;
	fma.rn.f64 	%fd10, %fd9, %fd8, 0d3FF0000000000000;
	fma.rn.f64 	%fd11, %fd10, %fd10, %fd10;
	fma.rn.f64 	%fd12, %fd11, %fd8, %fd8;
	mul.f64 	%fd13, %fd12, %fd12;
	fma.rn.f64 	%fd14, %fd13, 0dC18DA26B212FDC9A, 0d415A30AC6857BEE0;
	fma.rn.f64 	%fd15, %fd14, %fd13, 0dC11764222AD7C910;
	fma.rn.f64 	%fd16, %fd15, %fd13, 0d40CEB02E0C306857;
	fma.rn.f64 	%fd17, %fd16, %fd13, 0dC08351859FA2B23B;
	fma.rn.f64 	%fd18, %fd17, %fd13, 0d403E65A07AF51F42;
	fma.rn.f64 	%fd19, %fd18, %fd13, 0dC002F2B817F77A57;
	fma.rn.f64 	%fd20, %fd19, %fd13, 0d3FD7BCC34DA069FD;
	fma.rn.f64 	%fd21, %fd20, %fd13, 0dBFC4FFFFF8A44463;
	fma.rn.f64 	%fd22, %fd21, %fd13, 0d3FD7FFFFFFFF5CD7;
	fma.rn.f64 	%fd2, %fd22, %fd12, %fd1;
	mul.f64 	%fd23, %fd2, 0d3FE45F306DC9C883;
	cvt.rni.s32.f64 	%r8, %fd23;
	cvt.rn.f64.s32 	%fd24, %r8;
	fma.rn.f64 	%fd25, %fd24, 0dBFF921FB54442D18, %fd2;
	fma.rn.f64 	%fd26, %fd24, 0dBC91A62633145C00, %fd25;
	fma.rn.f64 	%fd34, %fd24, 0dB97B839A252049C0, %fd26;
	abs.f64 	%fd27, %fd2;
	setp.ltu.f64 	%p5, %fd27, 0d41E0000000000000;
	@%p5 bra 	$L__BB0_4;
	{ // callseq 0, 0
	.param .b64 param0;
	st.param.f64 	[param0], %fd2;
	.param .align 16 .b8 retval0[16];
	call.uni (retval0), 
	__internal_trig_reduction_slowpathd, 
	(
	param0
	);
	ld.param.f64 	%fd34, [retval0];
	ld.param.b32 	%r8, [retval0+8];
	} // callseq 0
$L__BB0_4:
	and.b32  	%r5, %r8, 3;
	cvt.rn.f64.u32 	%fd29, %r5;
	add.f64 	%fd30, %fd34, 0dC002D97C7F3321D2;
	fma.rn.f64 	%fd6, %fd29, 0d3FF921FB54442D18, %fd30;
	abs.f64 	%fd31, %fd6;
	setp.eq.f64 	%p6, %fd31, 0d7FF0000000000000;
	setp.ltu.f64 	%p7, %fd31, 0d41E0000000000000;
	or.pred  	%p8, %p6, %p7;
	@%p8 bra 	$L__BB0_6;
	{ // callseq 1, 0
	.param .b64 param0;
	st.param.f64 	[param0], %fd6;
	.param .align 16 .b8 retval0[16];
	call.uni (retval0), 
	__internal_trig_reduction_slowpathd, 
	(
	param0
	);
	ld.param.f64 	%fd32, [retval0];
	ld.param.b32 	%r6, [retval0+8];
	} // callseq 1
$L__BB0_6:
	ret;

}
.func  (.param .align 16 .b8 func_retval0[16]) __internal_trig_reduction_slowpathd(
	.param .b64 __internal_trig_reduction_slowpathd_param_0
)
{
	.local .align 8 .b8 	__local_depot1[40];
	.reg .b64 	%SP;
	.reg .b64 	%SPL;
	.reg .pred 	%p<10>;
	.reg .b32 	%r<47>;
	.reg .b64 	%rd<74>;
	.reg .b64 	%fd<5>;

	mov.u64 	%SPL, __local_depot1;
	ld.param.f64 	%fd4, [__internal_trig_reduction_slowpathd_param_0];
	add.u64 	%rd1, %SPL, 0;
	{
	.reg .b32 %temp; 
	mov.b64 	{%temp, %r1}, %fd4;
	}
	shr.u32 	%r2, %r1, 20;
	and.b32  	%r3, %r2, 2047;
	setp.eq.s32 	%p1, %r3, 2047;
	mov.b32 	%r46, 0;
	@%p1 bra 	$L__BB1_9;
	add.s32 	%r20, %r3, -1024;
	mov.b64 	%rd20, %fd4;
	shl.b64 	%rd2, %rd20, 11;
	shr.u32 	%r4, %r20, 6;
	sub.s32 	%r45, 15, %r4;
	sub.s32 	%r21, 19, %r4;
	setp.lt.u32 	%p2, %r20, 128;
	selp.b32 	%r6, 18, %r21, %p2;
	setp.ge.s32 	%p3, %r45, %r6;
	mov.b64 	%rd70, 0;
	@%p3 bra 	$L__BB1_4;
	add.s32 	%r23, %r6, %r4;
	neg.s32 	%r43, %r23;
	or.b64  	%rd3, %rd2, -9223372036854775808;
	mov.b64 	%rd70, 0;
	mov.b32 	%r42, 0;
	mov.u64 	%rd25, __cudart_i2opi_d;
	mov.u32 	%r44, %r45;
$L__BB1_3:
	.pragma "nounroll";
	mul.wide.s32 	%rd22, %r42, 8;
	add.s64 	%rd23, %rd1, %rd22;
	mul.wide.s32 	%rd24, %r44, 8;
	add.s64 	%rd26, %rd25, %rd24;
	ld.global.nc.u64 	%rd27, [%rd26];
	{
	.reg .u32 %r0, %r1, %r2, %r3, %alo, %ahi, %blo, %bhi, %clo, %chi;
	mov.b64 	{%alo,%ahi}, %rd27;
	mov.b64 	{%blo,%bhi}, %rd3;
	mov.b64 	{%clo,%chi}, %rd70;
	mad.lo.cc.u32 	%r0, %alo, %blo, %clo;
	madc.hi.cc.u32 	%r1, %alo, %blo, %chi;
	madc.hi.u32 	%r2, %alo, %bhi, 0;
	mad.lo.cc.u32 	%r1, %alo, %bhi, %r1;
	madc.hi.cc.u32 	%r2, %ahi, %blo, %r2;
	madc.hi.u32 	%r3, %ahi, %bhi, 0;
	mad.lo.cc.u32 	%r1, %ahi, %blo, %r1;
	madc.lo.cc.u32 	%r2, %ahi, %bhi, %r2;
	addc.u32 	%r3, %r3, 0;
	mov.b64 	%rd28, {%r0,%r1};
	mov.b64 	%rd70, {%r2,%r3};
	}
	st.local.u64 	[%rd23], %rd28;
	add.s32 	%r44, %r44, 1;
	add.s32 	%r43, %r43, 1;
	add.s32 	%r42, %r42, 1;
	setp.ne.s32 	%p4, %r43, -15;
	mov.u32 	%r45, %r6;
	@%p4 bra 	$L__BB1_3;
$L__BB1_4:
	cvt.s64.s32 	%rd29, %r45;
	cvt.u64.u32 	%rd30, %r4;
	add.s64 	%rd31, %rd30, %rd29;
	shl.b64 	%rd32, %rd31, 3;
	add.s64 	%rd33, %rd1, %rd32;
	st.local.u64 	[%rd33+-120], %rd70;
	and.b32  	%r15, %r2, 63;
	ld.local.u64 	%rd72, [%rd1+16];
	ld.local.u64 	%rd71, [%rd1+24];
	setp.eq.s32 	%p5, %r15, 0;
	@%p5 bra 	$L__BB1_6;
	shl.b64 	%rd34, %rd71, %r15;
	shr.u64 	%rd35, %rd72, 1;
	xor.b32  	%r24, %r15, 63;
	shr.u64 	%rd36, %rd35, %r24;
	or.b64  	%rd71, %rd34, %rd36;
	ld.local.u64 	%rd37, [%rd1+8];
	shl.b64 	%rd38, %rd72, %r15;
	shr.u64 	%rd39, %rd37, 1;
	shr.u64 	%rd40, %rd39, %r24;
	or.b64  	%rd72, %rd38, %rd40;
$L__BB1_6:
	and.b32  	%r25, %r1, -2147483648;
	shr.u64 	%rd41, %rd71, 62;
	cvt.u32.u64 	%r26, %rd41;
	mov.b64 	{%r27, %r28}, %rd71;
	mov.b64 	{%r29, %r30}, %rd72;
	shf.l.wrap.b32 	%r31, %r30, %r27, 2;
	shf.l.wrap.b32 	%r32, %r27, %r28, 2;
	mov.b64 	%rd42, {%r31, %r32};
	shl.b64 	%rd43, %rd72, 2;
	shr.u64 	%rd44, %rd42, 63;
	cvt.u32.u64 	%r33, %rd44;
	add.s32 	%r34, %r33, %r26;
	setp.eq.s32 	%p6, %r25, 0;
	neg.s32 	%r35, %r34;
	selp.b32 	%r46, %r34, %r35, %p6;
	setp.gt.s64 	%p7, %rd42, -1;
	mov.b64 	%rd45, 0;
	{
	.reg .u32 %r0, %r1, %r2, %r3, %a0, %a1, %a2, %a3, %b0, %b1, %b2, %b3;
	mov.b64 	{%a0,%a1}, %rd45;
	mov.b64 	{%a2,%a3}, %rd45;
	mov.b64 	{%b0,%b1}, %rd43;
	mov.b64 	{%b2,%b3}, %rd42;
	sub.cc.u32 	%r0, %a0, %b0;
	subc.cc.u32 	%r1, %a1, %b1;
	subc.cc.u32 	%r2, %a2, %b2;
	subc.u32 	%r3, %a3, %b3;
	mov.b64 	%rd46, {%r0,%r1};
	mov.b64 	%rd47, {%r2,%r3};
	}
	xor.b32  	%r36, %r25, -2147483648;
	selp.b64 	%rd73, %rd42, %rd47, %p7;
	selp.b64 	%rd14, %rd43, %rd46, %p7;
	selp.b32 	%r17, %r25, %r36, %p7;
	clz.b64 	%r37, %rd73;
	cvt.u64.u32 	%rd15, %r37;
	setp.eq.s32 	%p8, %r37, 0;
	@%p8 bra 	$L__BB1_8;
	cvt.u32.u64 	%r38, %rd15;
	and.b32  	%r39, %r38, 63;
	shl.b64 	%rd48, %rd73, %r39;
	shr.u64 	%rd49, %rd14, 1;
	not.b32 	%r40, %r38;
	and.b32  	%r41, %r40, 63;
	shr.u64 	%rd50, %rd49, %r41;
	or.b64  	%rd73, %rd48, %rd50;
$L__BB1_8:
	mov.b64 	%rd51, -3958705157555305931;
	{
	.reg .u32 %r0, %r1, %r2, %r3, %alo, %ahi, %blo, %bhi;
	mov.b64 	{%alo,%ahi}, %rd73;
	mov.b64 	{%blo,%bhi}, %rd51;
	mul.lo.u32 	%r0, %alo, %blo;
	mul.hi.u32 	%r1, %alo, %blo;
	mad.lo.cc.u32 	%r1, %alo, %bhi, %r1;
	madc.hi.u32 	%r2, %alo, %bhi, 0;
	mad.lo.cc.u32 	%r1, %ahi, %blo, %r1;
	madc.hi.cc.u32 	%r2, %ahi, %blo, %r2;
	madc.hi.u32 	%r3, %ahi, %bhi, 0;
	mad.lo.cc.u32 	%r2, %ahi, %bhi, %r2;
	addc.u32 	%r3, %r3, 0;
	mov.b64 	%rd52, {%r0,%r1};
	mov.b64 	%rd53, {%r2,%r3};
	}
	setp.gt.s64 	%p9, %rd53, 0;
	{
	.reg .u32 %r0, %r1, %r2, %r3, %a0, %a1, %a2, %a3, %b0, %b1, %b2, %b3;
	mov.b64 	{%a0,%a1}, %rd52;
	mov.b64 	{%a2,%a3}, %rd53;
	mov.b64 	{%b0,%b1}, %rd52;
	mov.b64 	{%b2,%b3}, %rd53;
	add.cc.u32 	%r0, %a0, %b0;
	addc.cc.u32 	%r1, %a1, %b1;
	addc.cc.u32 	%r2, %a2, %b2;
	addc.u32 	%r3, %a3, %b3;
	mov.b64 	%rd54, {%r0,%r1};
	mov.b64 	%rd55, {%r2,%r3};
	}
	selp.b64 	%rd56, %rd55, %rd53, %p9;
	selp.s64 	%rd57, -1, 0, %p9;
	sub.s64 	%rd58, %rd57, %rd15;
	cvt.u64.u32 	%rd59, %r17;
	shl.b64 	%rd60, %rd59, 32;
	add.s64 	%rd61, %rd56, 1;
	shr.u64 	%rd62, %rd61, 10;
	add.s64 	%rd63, %rd62, 1;
	shr.u64 	%rd64, %rd63, 1;
	shl.b64 	%rd65, %rd58, 52;
	add.s64 	%rd66, %rd65, %rd64;
	add.s64 	%rd67, %rd66, 4602678819172646912;
	or.b64  	%rd68, %rd67, %rd60;
	mov.b64 	%fd4, %rd68;
$L__BB1_9:
	st.param.f64 	[func_retval0], %fd4;
	st.param.b32 	[func_retval0+8], %r46;
	ret;

}


// ===== COMPILED SASS (sm_100) =====

	.target	sm_100

	.elftype	@"ET_EXEC"


//--------------------- .note.nv.tkinfo           --------------------------
	.section	.note.nv.tkinfo,"",@"SHT_NOTE"
	.sectionflags	@"SHF_NOTE_NV_TKINFO"
	.tkinfo
        /*0018*/ 	.word	0x00000002
        /*0030*/ 	.string	""
        /*0030*/ 	.string	"ptxas"
        /*0030*/ 	.string	"Cuda compilation tools, release 13.0, V13.0.88"
        /*0030*/ 	.string	"Build cuda_13.0.r13.0/compiler.36424714_0"
        /*0030*/ 	.string	"-arch sm_100 -m 64 "



//--------------------- .note.nv.cuinfo           --------------------------
	.section	.note.nv.cuinfo,"",@"SHT_NOTE"
	.sectionflags	@"SHF_NOTE_NV_CUINFO"
        /*0018*/ 	.short	0x0002
        /*001a*/ 	.short	0x0064
        /*001c*/ 	.short	0x0082
	.zero		2


//--------------------- .nv.info                  --------------------------
	.section	.nv.info,"",@"SHT_CUDA_INFO"
	.align	4


	//----- nvinfo : EIATTR_REGCOUNT
	.align		4
        /*0000*/ 	.byte	0x04, 0x2f
        /*0002*/ 	.short	(.L_2 - .L_1)
	.align		4
.L_1:
        /*0004*/ 	.word	index@(_Z4testd)
        /*0008*/ 	.word	0x0000001a


	//----- nvinfo : EIATTR_FRAME_SIZE
	.align		4
.L_2:
        /*000c*/ 	.byte	0x04, 0x11
        /*000e*/ 	.short	(.L_4 - .L_3)
	.align		4
.L_3:
        /*0010*/ 	.word	index@($_Z4testd$__internal_trig_reduction_slowpathd)
        /*0014*/ 	.word	0x00000028


	//----- nvinfo : EIATTR_FRAME_SIZE
	.align		4
.L_4:
        /*0018*/ 	.byte	0x04, 0x11
        /*001a*/ 	.short	(.L_6 - .L_5)
	.align		4
.L_5:
        /*001c*/ 	.word	index@(_Z4testd)
        /*0020*/ 	.word	0x00000028


	//----- nvinfo : EIATTR_MIN_STACK_SIZE
	.align		4
.L_6:
        /*0024*/ 	.byte	0x04, 0x12
        /*0026*/ 	.short	(.L_8 - .L_7)
	.align		4
.L_7:
        /*0028*/ 	.word	index@(_Z4testd)
        /*002c*/ 	.word	0x00000028
.L_8:


//--------------------- .nv.compat                --------------------------
	.section	.nv.compat,"",@"SHT_CUDA_COMPAT_INFO"
	.align	4
        /*0000*/ 	.byte	0x02, 0x09, 0x00, 0x00, 0x02, 0x02, 0x01, 0x00, 0x02, 0x05, 0x05, 0x00, 0x03, 0x07, 0x01, 0x01
        /*0010*/ 	.byte	0x02, 0x03, 0x00, 0x00, 0x02, 0x06, 0x01, 0x00, 0x04, 0x0b, 0x08, 0x00, 0x01, 0x00, 0x00, 0x00
        /*0020*/ 	.byte	0x00, 0x00, 0x00, 0x00


//--------------------- .nv.info._Z4testd         --------------------------
	.section	.nv.info._Z4testd,"",@"SHT_CUDA_INFO"
	.sectionflags	@""
	.align	4


	//----- nvinfo : EIATTR_CUDA_API_VERSION
	.align		4
        /*0000*/ 	.byte	0x04, 0x37
        /*0002*/ 	.short	(.L_10 - .L_9)
.L_9:
        /*0004*/ 	.word	0x00000082


	//----- nvinfo : EIATTR_KPARAM_INFO
	.align		4
.L_10:
        /*0008*/ 	.byte	0x04, 0x17
        /*000a*/ 	.short	(.L_12 - .L_11)
.L_11:
        /*000c*/ 	.word	0x00000000
        /*0010*/ 	.short	0x0000
        /*0012*/ 	.short	0x0000
        /*0014*/ 	.byte	0x00, 0xf0, 0x21, 0x00


	//----- nvinfo : EIATTR_SPARSE_MMA_MASK
	.align		4
.L_12:
        /*0018*/ 	.byte	0x03, 0x50
        /*001a*/ 	.short	0x0000


	//----- nvinfo : EIATTR_MAXREG_COUNT
	.align		4
        /*001c*/ 	.byte	0x03, 0x1b
        /*001e*/ 	.short	0x00ff


	//----- nvinfo : EIATTR_MERCURY_ISA_VERSION
	.align		4
        /*0020*/ 	.byte	0x03, 0x5f
        /*0022*/ 	.short	0x0101


	//----- nvinfo : EIATTR_VRC_CTA_INIT_COUNT
	.align		4
        /*0024*/ 	.byte	0x02, 0x4a
	.zero		1
	.zero		1


	//----- nvinfo : EIATTR_EXIT_INSTR_OFFSETS
	.align		4
        /*0028*/ 	.byte	0x04, 0x1c
        /*002a*/ 	.short	(.L_14 - .L_13)


	//   ....[0]....
.L_13:
        /*002c*/ 	.word	0x00000060


	//   ....[1]....
        /*0030*/ 	.word	0x000000b0


	//   ....[2]....
        /*0034*/ 	.word	0x000004d0


	//   ....[3]....
        /*0038*/ 	.word	0x00000500


	//----- nvinfo : EIATTR_CRS_STACK_SIZE
	.align		4
.L_14:
        /*003c*/ 	.byte	0x04, 0x1e
        /*003e*/ 	.short	(.L_16 - .L_15)
.L_15:
        /*0040*/ 	.word	0x00000000


	//----- nvinfo : EIATTR_CBANK_PARAM_SIZE
	.align		4
.L_16:
        /*0044*/ 	.byte	0x03, 0x19
        /*0046*/ 	.short	0x0008


	//----- nvinfo : EIATTR_PARAM_CBANK
	.align		4
        /*0048*/ 	.byte	0x04, 0x0a
        /*004a*/ 	.short	(.L_18 - .L_17)
	.align		4
.L_17:
        /*004c*/ 	.word	index@(.nv.constant0._Z4testd)
        /*0050*/ 	.short	0x0380
        /*0052*/ 	.short	0x0008


	//----- nvinfo : EIATTR_SW_WAR
	.align		4
.L_18:
        /*0054*/ 	.byte	0x04, 0x36
        /*0056*/ 	.short	(.L_20 - .L_19)
.L_19:
        /*0058*/ 	.word	0x00000008
.L_20:


//--------------------- .nv.callgraph             --------------------------
	.section	.nv.callgraph,"",@"SHT_CUDA_CALLGRAPH"
	.align	4
	.sectionentsize	8
	.align		4
        /*0000*/ 	.word	0x00000000
	.align		4
        /*0004*/ 	.word	0xffffffff
	.align		4
        /*0008*/ 	.word	0x00000000
	.align		4
        /*000c*/ 	.word	0xfffffffe
	.align		4
        /*0010*/ 	.word	0x00000000
	.align		4
        /*0014*/ 	.word	0xfffffffd
	.align		4
        /*0018*/ 	.word	0x00000000
	.align		4
        /*001c*/ 	.word	0xfffffffc


//--------------------- .nv.constant4             --------------------------
	.section	.nv.constant4,"a",@progbits
	.align	8
	.align		8
.nv.constant4:
        /*0000*/ 	.dword	__cudart_i2opi_d


//--------------------- .text._Z4testd            --------------------------
	.section	.text._Z4testd,"ax",@progbits
	.align	128
        .global         _Z4testd
        .type           _Z4testd,@function
        .size           _Z4testd,(.L_x_6 - _Z4testd)
        .other          _Z4testd,@"STO_CUDA_ENTRY STV_DEFAULT"
_Z4testd:
.text._Z4testd:
[----:B------:R-:W0:Y:S08]  /*0000*/  LDC R1, c[0x0][0x37c] ;  /* 0x0000df00ff017b82 */ /* 0x000e300000000800 */
[----:B------:R-:W1:Y:S01]  /*0010*/  LDC.64 R2, c[0x0][0x380] ;  /* 0x0000e000ff027b82 */ /* 0x000e620000000a00 */
[----:B------:R-:W-:Y:S01]  /*0020*/  UMOV UR4, 0x574614ea ;  /* 0x574614ea00047882 */ /* 0x000fe20000000000 */
[----:B------:R-:W-:Y:S01]  /*0030*/  UMOV UR5, 0x4015b1d0 ;  /* 0x4015b1d000057882 */ /* 0x000fe20000000000 */
[----:B0-----:R-:W-:Y:S01]  /*0040*/  VIADD R1, R1, 0xffffffd8 ;  /* 0xffffffd801017836 */ /* 0x001fe20000000000 */
[----:B-1----:R-:W-:-:S14]  /*0050*/  DSETP.GTU.AND P0, PT, |R2|, UR4, PT ;  /* 0x0000000402007e2a */ /* 0x002fdc000bf0c200 */
[----:B------:R-:W-:Y:S05]  /*0060*/  @!P0 EXIT ;  /* 0x000000000000894d */ /* 0x000fea0003800000 */
[----:B------:R-:W-:Y:S01]  /*0070*/  DSETP.NEU.AND P0, PT, |R2|, +INF , PT ;  /* 0x7ff000000200742a */ /* 0x000fe20003f0d200 */
[----:B------:R-:W-:Y:S01]  /*0080*/  UMOV UR4, 0xe54c1aa9 ;  /* 0xe54c1aa900047882 */ /* 0x000fe20000000000 */
[----:B------:R-:W-:-:S04]  /*0090*/  UMOV UR5, 0x40213065 ;  /* 0x4021306500057882 */ /* 0x000fc80000000000 */
[----:B------:R-:W-:-:S14]  /*00a0*/  DSETP.LE.OR P0, PT, |R2|, UR4, !P0 ;  /* 0x0000000402007e2a */ /* 0x000fdc000c703600 */
[----:B------:R-:W-:Y:S05]  /*00b0*/  @P0 EXIT ;  /* 0x000000000000094d */ /* 0x000fea0003800000 */
[----:B------:R-:W-:Y:S01]  /*00c0*/  DADD R10, -RZ, |R2| ;  /* 0x00000000ff0a7229 */ /* 0x000fe20000000502 */
[----:B------:R-:W-:Y:S01]  /*00d0*/  IMAD.MOV.U32 R4, RZ, RZ, RZ ;  /* 0x000000ffff047224 */ /* 0x000fe200078e00ff */
[----:B------:R-:W-:Y:S01]  /*00e0*/  UMOV UR4, 0x212fdc9a ;  /* 0x212fdc9a00047882 */ /* 0x000fe20000000000 */
[----:B------:R-:W-:Y:S01]  /*00f0*/  IMAD.MOV.U32 R8, RZ, RZ, 0x6857bee0 ;  /* 0x6857bee0ff087424 */ /* 0x000fe200078e00ff */
[----:B------:R-:W-:Y:S01]  /*0100*/  UMOV UR5, 0x418da26b ;  /* 0x418da26b00057882 */ /* 0x000fe20000000000 */
[----:B------:R-:W-:Y:S01]  /*0110*/  IMAD.MOV.U32 R9, RZ, RZ, 0x415a30ac ;  /* 0x415a30acff097424 */ /* 0x000fe200078e00ff */
[----:B------:R-:W0:Y:S02]  /*0120*/  MUFU.RCP64H R5, R11 ;  /* 0x0000000b00057308 */ /* 0x000e240000001800 */
[----:B0-----:R-:W-:-:S08]  /*0130*/  DFMA R6, R4, -|R2|, 1 ;  /* 0x3ff000000406742b */ /* 0x001fd00000000c02 */
[----:B------:R-:W-:-:S08]  /*0140*/  DFMA R6, R6, R6, R6 ;  /* 0x000000060606722b */ /* 0x000fd00000000006 */
[----:B------:R-:W-:-:S08]  /*0150*/  DFMA R6, R4, R6, R4 ;  /* 0x000000060406722b */ /* 0x000fd00000000004 */
[----:B------:R-:W-:-:S08]  /*0160*/  DMUL R4, R6, R6 ;  /* 0x0000000606047228 */ /* 0x000fd00000000000 */
[----:B------:R-:W-:Y:S01]  /*0170*/  DFMA R8, R4, -UR4, R8 ;  /* 0x8000000404087c2b */ /* 0x000fe20008000008 */
[----:B------:R-:W-:Y:S01]  /*0180*/  UMOV UR4, 0x2ad7c910 ;  /* 0x2ad7c91000047882 */ /* 0x000fe20000000000 */
[----:B------:R-:W-:-:S06]  /*0190*/  UMOV UR5, 0x41176422 ;  /* 0x4117642200057882 */ /* 0x000fcc0000000000 */
[----:B------:R-:W-:Y:S01]  /*01a0*/  DFMA R8, R4, R8, -UR4 ;  /* 0x8000000404087e2b */ /* 0x000fe20008000008 */
[----:B------:R-:W-:Y:S01]  /*01b0*/  UMOV UR4, 0xc306857 ;  /* 0x0c30685700047882 */ /* 0x000fe20000000000 */
[----:B------:R-:W-:-:S06]  /*01c0*/  UMOV UR5, 0x40ceb02e ;  /* 0x40ceb02e00057882 */ /* 0x000fcc0000000000 */
[----:B------:R-:W-:Y:S01]  /*01d0*/  DFMA R8, R4, R8, UR4 ;  /* 0x0000000404087e2b */ /* 0x000fe20008000008 */
        /* <DEDUP_REMOVED lines=20> */
[----:B------:R-:W-:-:S08]  /*0320*/  DFMA R16, R6, R8, |R2| ;  /* 0x000000080610722b */ /* 0x000fd00000000402 */
[C---:B------:R-:W-:Y:S01]  /*0330*/  DMUL R2, R16.reuse, UR4 ;  /* 0x0000000410027c28 */ /* 0x040fe20008000000 */
[----:B------:R-:W-:Y:S01]  /*0340*/  UMOV UR4, 0x54442d18 ;  /* 0x54442d1800047882 */ /* 0x000fe20000000000 */
[----:B------:R-:W-:Y:S01]  /*0350*/  UMOV UR5, 0x3ff921fb ;  /* 0x3ff921fb00057882 */ /* 0x000fe20000000000 */
[----:B------:R-:W-:-:S07]  /*0360*/  DSETP.GE.AND P0, PT, |R16|, 2.14748364800000000000e+09, PT ;  /* 0x41e000001000742a */ /* 0x000fce0003f06200 */
[----:B------:R-:W0:Y:S08]  /*0370*/  F2I.F64 R2, R2 ;  /* 0x0000000200027311 */ /* 0x000e300000301100 */
[----:B0-----:R-:W0:Y:S02]  /*0380*/  I2F.F64 R4, R2 ;  /* 0x0000000200047312 */ /* 0x001e240000201c00 */
[----:B0-----:R-:W-:Y:S01]  /*0390*/  DFMA R6, R4, -UR4, R16 ;  /* 0x8000000404067c2b */ /* 0x001fe20008000010 */
[----:B------:R-:W-:Y:S01]  /*03a0*/  UMOV UR4, 0x33145c00 ;  /* 0x33145c0000047882 */ /* 0x000fe20000000000 */
[----:B------:R-:W-:-:S06]  /*03b0*/  UMOV UR5, 0x3c91a626 ;  /* 0x3c91a62600057882 */ /* 0x000fcc0000000000 */
[----:B------:R-:W-:Y:S01]  /*03c0*/  DFMA R6, R4, -UR4, R6 ;  /* 0x8000000404067c2b */ /* 0x000fe20008000006 */
[----:B------:R-:W-:Y:S01]  /*03d0*/  UMOV UR4, 0x252049c0 ;  /* 0x252049c000047882 */ /* 0x000fe20000000000 */
[----:B------:R-:W-:-:S06]  /*03e0*/  UMOV UR5, 0x397b839a ;  /* 0x397b839a00057882 */ /* 0x000fcc0000000000 */
[----:B------:R-:W-:Y:S01]  /*03f0*/  DFMA R4, R4, -UR4, R6 ;  /* 0x8000000404047c2b */ /* 0x000fe20008000006 */
[----:B------:R-:W-:Y:S10]  /*0400*/  @!P0 BRA `(.L_x_0) ;  /* 0x0000000000088947 */ /* 0x000ff40003800000 */
[----:B------:R-:W-:-:S07]  /*0410*/  MOV R10, 0x430 ;  /* 0x00000430000a7802 */ /* 0x000fce0000000f00 */
[----:B------:R-:W-:Y:S05]  /*0420*/  CALL.REL.NOINC `($_Z4testd$__internal_trig_reduction_slowpathd) ;  /* 0x0000000000387944 */ /* 0x000fea0003c00000 */
.L_x_0:
[----:B------:R-:W-:Y:S01]  /*0430*/  LOP3.LUT R2, R2, 0x3, RZ, 0xc0, !PT ;  /* 0x0000000302027812 */ /* 0x000fe200078ec0ff */
[----:B------:R-:W-:Y:S01]  /*0440*/  UMOV UR4, 0x7f3321d2 ;  /* 0x7f3321d200047882 */ /* 0x000fe20000000000 */
[----:B------:R-:W-:Y:S02]  /*0450*/  UMOV UR5, 0x4002d97c ;  /* 0x4002d97c00057882 */ /* 0x000fe40000000000 */
[----:B------:R-:W-:Y:S01]  /*0460*/  DADD R4, R4, -UR4 ;  /* 0x8000000404047e29 */ /* 0x000fe20008000000 */
[----:B------:R-:W-:Y:S01]  /*0470*/  UMOV UR4, 0x54442d18 ;  /* 0x54442d1800047882 */ /* 0x000fe20000000000 */
[----:B------:R-:W0:Y:S01]  /*0480*/  I2F.F64.U32 R2, R2 ;  /* 0x0000000200027312 */ /* 0x000e220000201800 */
[----:B------:R-:W-:-:S05]  /*0490*/  UMOV UR5, 0x3ff921fb ;  /* 0x3ff921fb00057882 */ /* 0x000fca0000000000 */
[----:B0-----:R-:W-:-:S08]  /*04a0*/  DFMA R16, R2, UR4, R4 ;  /* 0x0000000402107c2b */ /* 0x001fd00008000004 */
[----:B------:R-:W-:-:S06]  /*04b0*/  DSETP.GE.AND P0, PT, |R16|, 2.14748364800000000000e+09, PT ;  /* 0x41e000001000742a */ /* 0x000fcc0003f06200 */
[----:B------:R-:W-:-:S14]  /*04c0*/  DSETP.EQ.OR P0, PT, |R16|, +INF , !P0 ;  /* 0x7ff000001000742a */ /* 0x000fdc0004702600 */
[----:B------:R-:W-:Y:S05]  /*04d0*/  @P0 EXIT ;  /* 0x000000000000094d */ /* 0x000fea0003800000 */
[----:B------:R-:W-:-:S07]  /*04e0*/  MOV R10, 0x500 ;  /* 0x00000500000a7802 */ /* 0x000fce0000000f00 */
[----:B------:R-:W-:Y:S05]  /*04f0*/  CALL.REL.NOINC `($_Z4testd$__internal_trig_reduction_slowpathd) ;  /* 0x0000000000047944 */ /* 0x000fea0003c00000 */
[----:B------:R-:W-:Y:S05]  /*0500*/  EXIT ;  /* 0x000000000000794d */ /* 0x000fea0003800000 */
        .type           $_Z4testd$__internal_trig_reduction_slowpathd,@function
        .size           $_Z4testd$__internal_trig_reduction_slowpathd,(.L_x_6 - $_Z4testd$__internal_trig_reduction_slowpathd)
$_Z4testd$__internal_trig_reduction_slowpathd:
[--C-:B------:R-:W-:Y:S01]  /*0510*/  SHF.R.U32.HI R0, RZ, 0x14, R17.reuse ;  /* 0x00000014ff007819 */ /* 0x100fe20000011611 */
[----:B------:R-:W-:Y:S02]  /*0520*/  IMAD.MOV.U32 R4, RZ, RZ, R16 ;  /* 0x000000ffff047224 */ /* 0x000fe400078e0010 */
[----:B------:R-:W-:Y:S01]  /*0530*/  IMAD.MOV.U32 R5, RZ, RZ, R17 ;  /* 0x000000ffff057224 */ /* 0x000fe200078e0011 */
[----:B------:R-:W-:Y:S01]  /*0540*/  LOP3.LUT R3, R0, 0x7ff, RZ, 0xc0, !PT ;  /* 0x000007ff00037812 */ /* 0x000fe200078ec0ff */
[----:B------:R-:W-:-:S03]  /*0550*/  IMAD.MOV.U32 R2, RZ, RZ, RZ ;  /* 0x000000ffff027224 */ /* 0x000fc600078e00ff */
[----:B------:R-:W-:-:S13]  /*0560*/  ISETP.NE.AND P0, PT, R3, 0x7ff, PT ;  /* 0x000007ff0300780c */ /* 0x000fda0003f05270 */
[----:B------:R-:W-:Y:S05]  /*0570*/  @!P0 BRA `(.L_x_1) ;  /* 0x00000008002c8947 */ /* 0x000fea0003800000 */
[----:B------:R-:W-:Y:S01]  /*0580*/  VIADD R2, R3, 0xfffffc00 ;  /* 0xfffffc0003027836 */ /* 0x000fe20000000000 */
[----:B------:R-:W-:-:S04]  /*0590*/  CS2R R18, SRZ ;  /* 0x0000000000127805 */ /* 0x000fc8000001ff00 */
[----:B------:R-:W-:Y:S02]  /*05a0*/  SHF.R.U32.HI R8, RZ, 0x6, R2 ;  /* 0x00000006ff087819 */ /* 0x000fe40000011602 */
[----:B------:R-:W-:Y:S02]  /*05b0*/  ISETP.GE.U32.AND P0, PT, R2, 0x80, PT ;  /* 0x000000800200780c */ /* 0x000fe40003f06070 */
[C---:B------:R-:W-:Y:S02]  /*05c0*/  IADD3 R9, PT, PT, -R8.reuse, 0x13, RZ ;  /* 0x0000001308097810 */ /* 0x040fe40007ffe1ff */
[----:B------:R-:W-:Y:S02]  /*05d0*/  IADD3 R15, PT, PT, -R8, 0xf, RZ ;  /* 0x0000000f080f7810 */ /* 0x000fe40007ffe1ff */
[----:B------:R-:W-:-:S04]  /*05e0*/  SEL R9, R9, 0x12, P0 ;  /* 0x0000001209097807 */ /* 0x000fc80000000000 */
[----:B------:R-:W-:-:S13]  /*05f0*/  ISETP.GE.AND P0, PT, R15, R9, PT ;  /* 0x000000090f00720c */ /* 0x000fda0003f06270 */
[----:B------:R-:W-:Y:S05]  /*0600*/  @P0 BRA `(.L_x_2) ;  /* 0x00000000008c0947 */ /* 0x000fea0003800000 */
[----:B------:R-:W0:Y:S01]  /*0610*/  LDC.64 R2, c[0x4][RZ] ;  /* 0x01000000ff027b82 */ /* 0x000e220000000a00 */
[C---:B------:R-:W-:Y:S01]  /*0620*/  SHF.L.U64.HI R13, R4.reuse, 0xb, R5 ;  /* 0x0000000b040d7819 */ /* 0x040fe20000010205 */
[----:B------:R-:W-:Y:S01]  /*0630*/  IMAD.SHL.U32 R11, R4, 0x800, RZ ;  /* 0x00000800040b7824 */ /* 0x000fe200078e00ff */
[----:B------:R-:W-:Y:S01]  /*0640*/  IADD3 R14, PT, PT, RZ, -R8, -R9 ;  /* 0x80000008ff0e7210 */ /* 0x000fe20007ffe809 */
[----:B------:R-:W-:Y:S01]  /*0650*/  IMAD.MOV.U32 R12, RZ, RZ, RZ ;  /* 0x000000ffff0c7224 */ /* 0x000fe200078e00ff */
[----:B------:R-:W-:Y:S02]  /*0660*/  CS2R R18, SRZ ;  /* 0x0000000000127805 */ /* 0x000fe4000001ff00 */
[----:B------:R-:W-:Y:S01]  /*0670*/  LOP3.LUT R13, R13, 0x80000000, RZ, 0xfc, !PT ;  /* 0x800000000d0d7812 */ /* 0x000fe200078efcff */
[----:B------:R-:W1:Y:S01]  /*0680*/  LDCU.64 UR4, c[0x0][0x358] ;  /* 0x00006b00ff0477ac */ /* 0x000e620008000a00 */
[----:B------:R-:W-:-:S05]  /*0690*/  NOP ;  /* 0x0000000000007918 */ /* 0x000fca0000000000 */
.L_x_3:
[----:B0-----:R-:W-:-:S06]  /*06a0*/  IMAD.WIDE R4, R15, 0x8, R2 ;  /* 0x000000080f047825 */ /* 0x001fcc00078e0202 */
[----:B-1----:R-:W2:Y:S01]  /*06b0*/  LDG.E.64.CONSTANT R4, desc[UR4][R4.64] ;  /* 0x0000000404047981 */ /* 0x002ea2000c1e9b00 */
[----:B------:R-:W-:Y:S02]  /*06c0*/  IMAD.MOV.U32 R6, RZ, RZ, R18 ;  /* 0x000000ffff067224 */ /* 0x000fe400078e0012 */
[----:B------:R-:W-:Y:S02]  /*06d0*/  IMAD.MOV.U32 R7, RZ, RZ, R19 ;  /* 0x000000ffff077224 */ /* 0x000fe400078e0013 */
[----:B------:R-:W-:Y:S02]  /*06e0*/  VIADD R14, R14, 0x1 ;  /* 0x000000010e0e7836 */ /* 0x000fe40000000000 */
[----:B------:R-:W-:Y:S02]  /*06f0*/  VIADD R15, R15, 0x1 ;  /* 0x000000010f0f7836 */ /* 0x000fe40000000000 */
[----:B--2---:R-:W-:-:S04]  /*0700*/  IMAD.WIDE.U32 R6, P2, R4, R11, R6 ;  /* 0x0000000b04067225 */ /* 0x004fc80007840006 */
[----:B------:R-:W-:Y:S02]  /*0710*/  IMAD R19, R4, R13, RZ ;  /* 0x0000000d04137224 */ /* 0x000fe400078e02ff */
[CC--:B------:R-:W-:Y:S02]  /*0720*/  IMAD R16, R5.reuse, R11.reuse, RZ ;  /* 0x0000000b05107224 */ /* 0x0c0fe400078e02ff */
[----:B------:R-:W-:Y:S01]  /*0730*/  IMAD.HI.U32 R21, R5, R11, RZ ;  /* 0x0000000b05157227 */ /* 0x000fe200078e00ff */
[----:B------:R-:W-:-:S03]  /*0740*/  IADD3 R7, P0, PT, R19, R7, RZ ;  /* 0x0000000713077210 */ /* 0x000fc60007f1e0ff */
[----:B------:R-:W-:Y:S01]  /*0750*/  IMAD R19, R12, 0x8, R1 ;  /* 0x000000080c137824 */ /* 0x000fe200078e0201 */
[----:B------:R-:W-:Y:S01]  /*0760*/  IADD3 R7, P1, PT, R16, R7, RZ ;  /* 0x0000000710077210 */ /* 0x000fe20007f3e0ff */
[----:B------:R-:W-:-:S04]  /*0770*/  IMAD.HI.U32 R16, R4, R13, RZ ;  /* 0x0000000d04107227 */ /* 0x000fc800078e00ff */
[----:B------:R-:W-:Y:S01]  /*0780*/  IMAD.X R4, RZ, RZ, R16, P2 ;  /* 0x000000ffff047224 */ /* 0x000fe200010e0610 */
[----:B------:R0:W-:Y:S01]  /*0790*/  STL.64 [R19], R6 ;  /* 0x0000000613007387 */ /* 0x0001e20000100a00 */
[----:B------:R-:W-:-:S03]  /*07a0*/  IMAD.HI.U32 R16, R5, R13, RZ ;  /* 0x0000000d05107227 */ /* 0x000fc600078e00ff */
[----:B------:R-:W-:Y:S01]  /*07b0*/  IADD3.X R4, P0, PT, R21, R4, RZ, P0, !PT ;  /* 0x0000000415047210 */ /* 0x000fe2000071e4ff */
[----:B------:R-:W-:Y:S02]  /*07c0*/  IMAD R5, R5, R13, RZ ;  /* 0x0000000d05057224 */ /* 0x000fe400078e02ff */
[----:B------:R-:W-:-:S03]  /*07d0*/  VIADD R12, R12, 0x1 ;  /* 0x000000010c0c7836 */ /* 0x000fc60000000000 */
[----:B------:R-:W-:Y:S01]  /*07e0*/  IADD3.X R18, P1, PT, R5, R4, RZ, P1, !PT ;  /* 0x0000000405127210 */ /* 0x000fe20000f3e4ff */
[----:B------:R-:W-:Y:S01]  /*07f0*/  IMAD.X R4, RZ, RZ, R16, P0 ;  /* 0x000000ffff047224 */ /* 0x000fe200000e0610 */
[----:B------:R-:W-:-:S03]  /*0800*/  ISETP.NE.AND P0, PT, R14, -0xf, PT ;  /* 0xfffffff10e00780c */ /* 0x000fc60003f05270 */
[----:B0-----:R-:W-:-:S10]  /*0810*/  IMAD.X R19, RZ, RZ, R4, P1 ;  /* 0x000000ffff137224 */ /* 0x001fd400008e0604 */
[----:B------:R-:W-:Y:S05]  /*0820*/  @P0 BRA `(.L_x_3) ;  /* 0xfffffffc009c0947 */ /* 0x000fea000383ffff */
[----:B------:R-:W-:-:S07]  /*0830*/  IMAD.MOV.U32 R15, RZ, RZ, R9 ;  /* 0x000000ffff0f7224 */ /* 0x000fce00078e0009 */
.L_x_2:
[----:B------:R-:W-:Y:S01]  /*0840*/  LOP3.LUT P0, R23, R0, 0x3f, RZ, 0xc0, !PT ;  /* 0x0000003f00177812 */ /* 0x000fe2000780c0ff */
[----:B------:R-:W-:-:S04]  /*0850*/  IMAD.IADD R0, R8, 0x1, R15 ;  /* 0x0000000108007824 */ /* 0x000fc800078e020f */
[----:B------:R-:W-:-:S05]  /*0860*/  IMAD.U32 R21, R0, 0x8, R1 ;  /* 0x0000000800157824 */ /* 0x000fca00078e0001 */
[----:B------:R0:W-:Y:S04]  /*0870*/  STL.64 [R21+-0x78], R18 ;  /* 0xffff881215007387 */ /* 0x0001e80000100a00 */
[----:B------:R-:W2:Y:S04]  /*0880*/  @P0 LDL.64 R8, [R1+0x8] ;  /* 0x0000080001080983 */ /* 0x000ea80000100a00 */
[----:B------:R-:W3:Y:S04]  /*0890*/  LDL.64 R4, [R1+0x10] ;  /* 0x0000100001047983 */ /* 0x000ee80000100a00 */
[----:B------:R-:W4:Y:S01]  /*08a0*/  LDL.64 R2, [R1+0x18] ;  /* 0x0000180001027983 */ /* 0x000f220000100a00 */
[----:B------:R-:W-:-:S02]  /*08b0*/  @P0 LOP3.LUT R0, R23, 0x3f, RZ, 0x3c, !PT ;  /* 0x0000003f17000812 */ /* 0x000fc400078e3cff */
[--C-:B--2---:R-:W-:Y:S02]  /*08c0*/  @P0 SHF.R.U64 R7, R8, 0x1, R9.reuse ;  /* 0x0000000108070819 */ /* 0x104fe40000001209 */
[----:B------:R-:W-:Y:S02]  /*08d0*/  @P0 SHF.R.U32.HI R9, RZ, 0x1, R9 ;  /* 0x00000001ff090819 */ /* 0x000fe40000011609 */
[C---:B---3--:R-:W-:Y:S02]  /*08e0*/  @P0 SHF.L.U32 R11, R4.reuse, R23, RZ ;  /* 0x00000017040b0219 */ /* 0x048fe400000006ff */
[----:B------:R-:W-:Y:S02]  /*08f0*/  @P0 SHF.R.U64 R6, R7, R0, R9 ;  /* 0x0000000007060219 */ /* 0x000fe40000001209 */
[--C-:B------:R-:W-:Y:S02]  /*0900*/  @P0 SHF.R.U32.HI R15, RZ, 0x1, R5.reuse ;  /* 0x00000001ff0f0819 */ /* 0x100fe40000011605 */
[----:B------:R-:W-:-:S02]  /*0910*/  @P0 SHF.R.U64 R13, R4, 0x1, R5 ;  /* 0x00000001040d0819 */ /* 0x000fc40000001205 */
[-C--:B------:R-:W-:Y:S02]  /*0920*/  @P0 SHF.L.U64.HI R8, R4, R23.reuse, R5 ;  /* 0x0000001704080219 */ /* 0x080fe40000010205 */
[----:B------:R-:W-:Y:S02]  /*0930*/  @P0 SHF.R.U32.HI R7, RZ, R0, R9 ;  /* 0x00000000ff070219 */ /* 0x000fe40000011609 */
[----:B------:R-:W-:Y:S02]  /*0940*/  @P0 LOP3.LUT R4, R11, R6, RZ, 0xfc, !PT ;  /* 0x000000060b040212 */ /* 0x000fe400078efcff */
[----:B----4-:R-:W-:Y:S02]  /*0950*/  @P0 SHF.L.U32 R9, R2, R23, RZ ;  /* 0x0000001702090219 */ /* 0x010fe400000006ff */
[----:B------:R-:W-:Y:S02]  /*0960*/  @P0 SHF.R.U64 R12, R13, R0, R15 ;  /* 0x000000000d0c0219 */ /* 0x000fe4000000120f */
[----:B------:R-:W-:Y:S01]  /*0970*/  @P0 LOP3.LUT R5, R8, R7, RZ, 0xfc, !PT ;  /* 0x0000000708050212 */ /* 0x000fe200078efcff */
[----:B------:R-:W-:Y:S01]  /*0980*/  IMAD.SHL.U32 R8, R4, 0x4, RZ ;  /* 0x0000000404087824 */ /* 0x000fe200078e00ff */
[----:B------:R-:W-:-:S02]  /*0990*/  @P0 SHF.L.U64.HI R7, R2, R23, R3 ;  /* 0x0000001702070219 */ /* 0x000fc40000010203 */
[----:B------:R-:W-:Y:S02]  /*09a0*/  @P0 LOP3.LUT R2, R9, R12, RZ, 0xfc, !PT ;  /* 0x0000000c09020212 */ /* 0x000fe400078efcff */
[----:B------:R-:W-:Y:S02]  /*09b0*/  @P0 SHF.R.U32.HI R0, RZ, R0, R15 ;  /* 0x00000000ff000219 */ /* 0x000fe4000001160f */
[----:B------:R-:W-:Y:S02]  /*09c0*/  SHF.L.U64.HI R9, R4, 0x2, R5 ;  /* 0x0000000204097819 */ /* 0x000fe40000010205 */
[----:B------:R-:W-:Y:S02]  /*09d0*/  @P0 LOP3.LUT R3, R7, R0, RZ, 0xfc, !PT ;  /* 0x0000000007030212 */ /* 0x000fe400078efcff */
[----:B------:R-:W-:Y:S02]  /*09e0*/  SHF.L.W.U32.HI R5, R5, 0x2, R2 ;  /* 0x0000000205057819 */ /* 0x000fe40000010e02 */
[----:B------:R-:W-:-:S02]  /*09f0*/  IADD3 RZ, P0, PT, RZ, -R8, RZ ;  /* 0x80000008ffff7210 */ /* 0x000fc40007f1e0ff */
[----:B------:R-:W-:Y:S02]  /*0a00*/  LOP3.LUT R0, RZ, R9, RZ, 0x33, !PT ;  /* 0x00000009ff007212 */ /* 0x000fe400078e33ff */
[----:B------:R-:W-:Y:S02]  /*0a10*/  SHF.L.W.U32.HI R2, R2, 0x2, R3 ;  /* 0x0000000202027819 */ /* 0x000fe40000010e03 */
[----:B------:R-:W-:Y:S02]  /*0a20*/  LOP3.LUT R6, RZ, R5, RZ, 0x33, !PT ;  /* 0x00000005ff067212 */ /* 0x000fe400078e33ff */
[----:B------:R-:W-:Y:S02]  /*0a30*/  IADD3.X R4, P0, PT, RZ, R0, RZ, P0, !PT ;  /* 0x00000000ff047210 */ /* 0x000fe4000071e4ff */
[----:B------:R-:W-:Y:S02]  /*0a40*/  LOP3.LUT R0, RZ, R2, RZ, 0x33, !PT ;  /* 0x00000002ff007212 */ /* 0x000fe400078e33ff */
[----:B------:R-:W-:-:S02]  /*0a50*/  IADD3.X R6, P1, PT, RZ, R6, RZ, P0, !PT ;  /* 0x00000006ff067210 */ /* 0x000fc4000073e4ff */
[----:B------:R-:W-:-:S03]  /*0a60*/  ISETP.GT.U32.AND P2, PT, R5, -0x1, PT ;  /* 0xffffffff0500780c */ /* 0x000fc60003f44070 */
[----:B------:R-:W-:Y:S01]  /*0a70*/  IMAD.X R7, RZ, RZ, R0, P1 ;  /* 0x000000ffff077224 */ /* 0x000fe200008e0600 */
[----:B------:R-:W-:-:S04]  /*0a80*/  ISETP.GT.AND.EX P0, PT, R2, -0x1, PT, P2 ;  /* 0xffffffff0200780c */ /* 0x000fc80003f04320 */
[----:B------:R-:W-:Y:S02]  /*0a90*/  SEL R12, R2, R7, P0 ;  /* 0x00000007020c7207 */ /* 0x000fe40000000000 */
[----:B------:R-:W-:Y:S02]  /*0aa0*/  SEL R7, R5, R6, P0 ;  /* 0x0000000605077207 */ /* 0x000fe40000000000 */
[----:B------:R-:W-:Y:S02]  /*0ab0*/  ISETP.NE.U32.AND P1, PT, R12, RZ, PT ;  /* 0x000000ff0c00720c */ /* 0x000fe40003f25070 */
[----:B------:R-:W-:Y:S02]  /*0ac0*/  SEL R9, R9, R4, P0 ;  /* 0x0000000409097207 */ /* 0x000fe40000000000 */
[----:B------:R-:W-:Y:S01]  /*0ad0*/  SEL R5, R7, R12, !P1 ;  /* 0x0000000c07057207 */ /* 0x000fe20004800000 */
[----:B------:R-:W-:-:S05]  /*0ae0*/  @!P0 IMAD.MOV R8, RZ, RZ, -R8 ;  /* 0x000000ffff088224 */ /* 0x000fca00078e0a08 */
[----:B------:R-:W1:Y:S02]  /*0af0*/  FLO.U32 R5, R5 ;  /* 0x0000000500057300 */ /* 0x000e6400000e0000 */
[C---:B-1----:R-:W-:Y:S02]  /*0b00*/  IADD3 R6, PT, PT, -R5.reuse, 0x1f, RZ ;  /* 0x0000001f05067810 */ /* 0x042fe40007ffe1ff */
[----:B------:R-:W-:-:S03]  /*0b10*/  IADD3 R0, PT, PT, -R5, 0x3f, RZ ;  /* 0x0000003f05007810 */ /* 0x000fc60007ffe1ff */
[----:B------:R-:W-:-:S05]  /*0b20*/  @P1 IMAD.MOV R0, RZ, RZ, R6 ;  /* 0x000000ffff001224 */ /* 0x000fca00078e0206 */
[----:B------:R-:W-:-:S13]  /*0b30*/  ISETP.NE.AND P1, PT, R0, RZ, PT ;  /* 0x000000ff0000720c */ /* 0x000fda0003f25270 */
[----:B0-----:R-:W-:Y:S05]  /*0b40*/  @!P1 BRA `(.L_x_4) ;  /* 0x0000000000289947 */ /* 0x001fea0003800000 */
[----:B------:R-:W-:Y:S02]  /*0b50*/  LOP3.LUT R4, R0, 0x3f, RZ, 0xc0, !PT ;  /* 0x0000003f00047812 */ /* 0x000fe400078ec0ff */
[--C-:B------:R-:W-:Y:S02]  /*0b60*/  SHF.R.U64 R6, R8, 0x1, R9.reuse ;  /* 0x0000000108067819 */ /* 0x100fe40000001209 */
[----:B------:R-:W-:Y:S02]  /*0b70*/  SHF.R.U32.HI R8, RZ, 0x1, R9 ;  /* 0x00000001ff087819 */ /* 0x000fe40000011609 */
[----:B------:R-:W-:Y:S02]  /*0b80*/  LOP3.LUT R5, R0, 0x3f, RZ, 0xc, !PT ;  /* 0x0000003f00057812 */ /* 0x000fe400078e0cff */
[CC--:B------:R-:W-:Y:S02]  /*0b90*/  SHF.L.U64.HI R12, R7.reuse, R4.reuse, R12 ;  /* 0x00000004070c7219 */ /* 0x0c0fe4000001020c */
[----:B------:R-:W-:-:S02]  /*0ba0*/  SHF.L.U32 R7, R7, R4, RZ ;  /* 0x0000000407077219 */ /* 0x000fc400000006ff */
[-CC-:B------:R-:W-:Y:S02]  /*0bb0*/  SHF.R.U64 R4, R6, R5.reuse, R8.reuse ;  /* 0x0000000506047219 */ /* 0x180fe40000001208 */
[----:B------:R-:W-:Y:S02]  /*0bc0*/  SHF.R.U32.HI R5, RZ, R5, R8 ;  /* 0x00000005ff057219 */ /* 0x000fe40000011608 */
[----:B------:R-:W-:Y:S02]  /*0bd0*/  LOP3.LUT R7, R7, R4, RZ, 0xfc, !PT ;  /* 0x0000000407077212 */ /* 0x000fe400078efcff */
[----:B------:R-:W-:-:S07]  /*0be0*/  LOP3.LUT R12, R12, R5, RZ, 0xfc, !PT ;  /* 0x000000050c0c7212 */ /* 0x000fce00078efcff */
.L_x_4:
[----:B------:R-:W-:-:S04]  /*0bf0*/  IMAD.WIDE.U32 R8, R7, 0x2168c235, RZ ;  /* 0x2168c23507087825 */ /* 0x000fc800078e00ff */
[----:B------:R-:W-:Y:S01]  /*0c00*/  IMAD.MOV.U32 R4, RZ, RZ, R9 ;  /* 0x000000ffff047224 */ /* 0x000fe200078e0009 */
[----:B------:R-:W-:Y:S01]  /*0c10*/  IADD3 RZ, P1, PT, R8, R8, RZ ;  /* 0x0000000808ff7210 */ /* 0x000fe20007f3e0ff */
[----:B------:R-:W-:Y:S02]  /*0c20*/  IMAD.MOV.U32 R5, RZ, RZ, RZ ;  /* 0x000000ffff057224 */ /* 0x000fe400078e00ff */
[----:B------:R-:W-:-:S04]  /*0c30*/  IMAD.HI.U32 R6, R12, -0x36f0255e, RZ ;  /* 0xc90fdaa20c067827 */ /* 0x000fc800078e00ff */
[----:B------:R-:W-:-:S04]  /*0c40*/  IMAD.WIDE.U32 R4, R7, -0x36f0255e, R4 ;  /* 0xc90fdaa207047825 */ /* 0x000fc800078e0004 */
[C---:B------:R-:W-:Y:S02]  /*0c50*/  IMAD R7, R12.reuse, -0x36f0255e, RZ ;  /* 0xc90fdaa20c077824 */ /* 0x040fe400078e02ff */
[----:B------:R-:W-:-:S04]  /*0c60*/  IMAD.WIDE.U32 R4, P2, R12, 0x2168c235, R4 ;  /* 0x2168c2350c047825 */ /* 0x000fc80007840004 */
[----:B------:R-:W-:Y:S01]  /*0c70*/  IMAD.X R6, RZ, RZ, R6, P2 ;  /* 0x000000ffff067224 */ /* 0x000fe200010e0606 */
[----:B------:R-:W-:Y:S02]  /*0c80*/  IADD3 R5, P2, PT, R7, R5, RZ ;  /* 0x0000000507057210 */ /* 0x000fe40007f5e0ff */
[----:B------:R-:W-:Y:S02]  /*0c90*/  IADD3.X RZ, P1, PT, R4, R4, RZ, P1, !PT ;  /* 0x0000000404ff7210 */ /* 0x000fe40000f3e4ff */
[C---:B------:R-:W-:Y:S01]  /*0ca0*/  ISETP.GT.U32.AND P3, PT, R5.reuse, RZ, PT ;  /* 0x000000ff0500720c */ /* 0x040fe20003f64070 */
[----:B------:R-:W-:Y:S01]  /*0cb0*/  IMAD.X R6, RZ, RZ, R6, P2 ;  /* 0x000000ffff067224 */ /* 0x000fe200010e0606 */
[----:B------:R-:W-:-:S04]  /*0cc0*/  IADD3.X R4, P2, PT, R5, R5, RZ, P1, !PT ;  /* 0x0000000505047210 */ /* 0x000fc80000f5e4ff */
[C---:B------:R-:W-:Y:S01]  /*0cd0*/  ISETP.GT.AND.EX P1, PT, R6.reuse, RZ, PT, P3 ;  /* 0x000000ff0600720c */ /* 0x040fe20003f24330 */
[----:B------:R-:W-:-:S03]  /*0ce0*/  IMAD.X R7, R6, 0x1, R6, P2 ;  /* 0x0000000106077824 */ /* 0x000fc600010e0606 */
[----:B------:R-:W-:Y:S02]  /*0cf0*/  SEL R4, R4, R5, P1 ;  /* 0x0000000504047207 */ /* 0x000fe40000800000 */
[----:B------:R-:W-:Y:S02]  /*0d00*/  SEL R5, R7, R6, P1 ;  /* 0x0000000607057207 */ /* 0x000fe40000800000 */
[----:B------:R-:W-:Y:S02]  /*0d10*/  IADD3 R4, P2, PT, R4, 0x1, RZ ;  /* 0x0000000104047810 */ /* 0x000fe40007f5e0ff */
[----:B------:R-:W-:Y:S02]  /*0d20*/  SEL R7, RZ, 0xffffffff, !P1 ;  /* 0xffffffffff077807 */ /* 0x000fe40004800000 */
[----:B------:R-:W-:Y:S01]  /*0d30*/  LOP3.LUT P1, R17, R17, 0x80000000, RZ, 0xc0, !PT ;  /* 0x8000000011117812 */ /* 0x000fe2000782c0ff */
[----:B------:R-:W-:Y:S02]  /*0d40*/  IMAD.X R5, RZ, RZ, R5, P2 ;  /* 0x000000ffff057224 */ /* 0x000fe400010e0605 */
[----:B------:R-:W-:Y:S01]  /*0d50*/  IMAD.IADD R0, R7, 0x1, -R0 ;  /* 0x0000000107007824 */ /* 0x000fe200078e0a00 */
[----:B------:R-:W-:-:S02]  /*0d60*/  SHF.R.U32.HI R7, RZ, 0x1e, R3 ;  /* 0x0000001eff077819 */ /* 0x000fc40000011603 */
[----:B------:R-:W-:Y:S01]  /*0d70*/  SHF.R.U64 R4, R4, 0xa, R5 ;  /* 0x0000000a04047819 */ /* 0x000fe20000001205 */
[----:B------:R-:W-:Y:S01]  /*0d80*/  IMAD.SHL.U32 R0, R0, 0x100000, RZ ;  /* 0x0010000000007824 */ /* 0x000fe200078e00ff */
[----:B------:R-:W-:Y:S02]  /*0d90*/  LEA.HI R2, R2, R7, RZ, 0x1 ;  /* 0x0000000702027211 */ /* 0x000fe400078f08ff */
[----:B------:R-:W-:Y:S02]  /*0da0*/  IADD3 R4, P2, PT, R4, 0x1, RZ ;  /* 0x0000000104047810 */ /* 0x000fe40007f5e0ff */
[----:B------:R-:W-:Y:S01]  /*0db0*/  @!P0 LOP3.LUT R17, R17, 0x80000000, RZ, 0x3c, !PT ;  /* 0x8000000011118812 */ /* 0x000fe200078e3cff */
[----:B------:R-:W-:Y:S01]  /*0dc0*/  @P1 IMAD.MOV R2, RZ, RZ, -R2 ;  /* 0x000000ffff021224 */ /* 0x000fe200078e0a02 */
[----:B------:R-:W-:-:S04]  /*0dd0*/  LEA.HI.X R5, R5, RZ, RZ, 0x16, P2 ;  /* 0x000000ff05057211 */ /* 0x000fc800010fb4ff */
[--C-:B------:R-:W-:Y:S02]  /*0de0*/  SHF.R.U64 R4, R4, 0x1, R5.reuse ;  /* 0x0000000104047819 */ /* 0x100fe40000001205 */
[----:B------:R-:W-:Y:S02]  /*0df0*/  SHF.R.U32.HI R3, RZ, 0x1, R5 ;  /* 0x00000001ff037819 */ /* 0x000fe40000011605 */
[----:B------:R-:W-:-:S04]  /*0e00*/  IADD3 R4, P2, P3, RZ, RZ, R4 ;  /* 0x000000ffff047210 */ /* 0x000fc80007b5e004 */
[----:B------:R-:W-:-:S04]  /*0e10*/  IADD3.X R0, PT, PT, R0, 0x3fe00000, R3, P2, P3 ;  /* 0x3fe0000000007810 */ /* 0x000fc800017e6403 */
[----:B------:R-:W-:-:S07]  /*0e20*/  LOP3.LUT R5, R0, R17, RZ, 0xfc, !PT ;  /* 0x0000001100057212 */ /* 0x000fce00078efcff */
.L_x_1:
[----:B------:R-:W-:-:S04]  /*0e30*/  IMAD.MOV.U32 R11, RZ, RZ, 0x0 ;  /* 0x00000000ff0b7424 */ /* 0x000fc800078e00ff */
[----:B------:R-:W-:Y:S05]  /*0e40*/  RET.REL.NODEC R10 `(_Z4testd) ;  /* 0xfffffff00a6c7950 */ /* 0x000fea0003c3ffff */
.L_x_5:
[----:B------:R-:W-:-:S00]  /*0e50*/  BRA `(.L_x_5) ;  /* 0xfffffffc00fc7947 */ /* 0x000fc0000383ffff */
[----:B------:R-:W-:-:S00]  /*0e60*/  NOP ;  /* 0x0000000000007918 */ /* 0x000fc00000000000 */
        /* <DEDUP_REMOVED lines=9> */
.L_x_6:


//--------------------- .nv.global.init           --------------------------
	.section	.nv.global.init,"aw",@progbits
	.align	8
.nv.global.init:
	.type		__cudart_i2opi_d,@object
	.size		__cudart_i2opi_d,(.L_0 - __cudart_i2opi_d)
__cudart_i2opi_d:
        /*0000*/ 	.byte	0x08, 0x5d, 0x8d, 0x1f, 0xb1, 0x5f, 0xfb, 0x6b, 0xea, 0x92, 0x52, 0x8a, 0xf7, 0x39, 0x07, 0x3d
        /* <DEDUP_REMOVED lines=8> */
.L_0:


//--------------------- .nv.shared.reserved.0     --------------------------
	.section	.nv.shared.reserved.0,"aw",@nobits
	.weak		__nv_reservedSMEM_offset_0_alias
	.size		__nv_reservedSMEM_offset_0_alias, 0, 64
	.other		__nv_reservedSMEM_offset_0_alias,@"STO_CUDA_RESERVED_SHARED STV_DEFAULT"
__nv_reservedSMEM_offset_0_alias:
	.zero		0
	.zero		64


//--------------------- .nv.constant0._Z4testd    --------------------------
	.section	.nv.constant0._Z4testd,"a",@progbits
	.sectionflags	@""
	.align	4
.nv.constant0._Z4testd:
	.zero		904


//--------------------- SYMBOLS --------------------------

	.type		.nv.reservedSmem.offset0,@object
	.size		.nv.reservedSmem.offset0,0x4
